//
// Generated by NVIDIA NVVM Compiler
//
// Compiler Build ID: CL-36424714
// Cuda compilation tools, release 13.0, V13.0.88
// Based on NVVM 20.0.0
//

.version 9.0
.target sm_100
.address_size 64

	// .globl	_Z3addPi

.visible .entry _Z3addPi(
	.param .u64 .ptr .align 1 _Z3addPi_param_0
)
{
	.reg .b32 	%r<6>;
	.reg .b64 	%rd<5>;

	ld.param.u64 	%rd1, [_Z3addPi_param_0];
	cvta.to.global.u64 	%rd2, %rd1;
	mov.u32 	%r1, %tid.x;
	mov.u32 	%r2, %ctaid.x;
	mov.u32 	%r3, %ntid.x;
	mad.lo.s32 	%r4, %r2, %r3, %r1;
	add.s32 	%r5, %r1, %r2;
	mul.wide.s32 	%rd3, %r4, 4;
	add.s64 	%rd4, %rd2, %rd3;
	st.global.u32 	[%rd4], %r5;
	ret;

}


// ===== COMPILED SASS (sm_100) =====

	.target	sm_100

	.elftype	@"ET_EXEC"


//--------------------- .note.nv.tkinfo           --------------------------
	.section	.note.nv.tkinfo,"",@"SHT_NOTE"
	.sectionflags	@"SHF_NOTE_NV_TKINFO"
	.tkinfo
        /*0018*/ 	.word	0x00000002
        /*0030*/ 	.string	""
        /*0030*/ 	.string	"ptxas"
        /*0030*/ 	.string	"Cuda compilation tools, release 13.0, V13.0.88"
        /*0030*/ 	.string	"Build cuda_13.0.r13.0/compiler.36424714_0"
        /*0030*/ 	.string	"-arch sm_100 -m 64 "



//--------------------- .note.nv.cuinfo           --------------------------
	.section	.note.nv.cuinfo,"",@"SHT_NOTE"
	.sectionflags	@"SHF_NOTE_NV_CUINFO"
        /*0018*/ 	.short	0x0002
        /*001a*/ 	.short	0x0064
        /*001c*/ 	.short	0x0082
	.zero		2


//--------------------- .nv.info                  --------------------------
	.section	.nv.info,"",@"SHT_CUDA_INFO"
	.align	4


	//----- nvinfo : EIATTR_REGCOUNT
	.align		4
        /*0000*/ 	.byte	0x04, 0x2f
        /*0002*/ 	.short	(.L_1 - .L_0)
	.align		4
.L_0:
        /*0004*/ 	.word	index@(_Z3addPi)
        /*0008*/ 	.word	0x0000000a


	//----- nvinfo : EIATTR_FRAME_SIZE
	.align		4
.L_1:
        /*000c*/ 	.byte	0x04, 0x11
        /*000e*/ 	.short	(.L_3 - .L_2)
	.align		4
.L_2:
        /*0010*/ 	.word	index@(_Z3addPi)
        /*0014*/ 	.word	0x00000000


	//----- nvinfo : EIATTR_MIN_STACK_SIZE
	.align		4
.L_3:
        /*0018*/ 	.byte	0x04, 0x12
        /*001a*/ 	.short	(.L_5 - .L_4)
	.align		4
.L_4:
        /*001c*/ 	.word	index@(_Z3addPi)
        /*0020*/ 	.word	0x00000000
.L_5:


//--------------------- .nv.compat                --------------------------
	.section	.nv.compat,"",@"SHT_CUDA_COMPAT_INFO"
	.align	4
        /*0000*/ 	.byte	0x02, 0x09, 0x00, 0x00, 0x02, 0x02, 0x01, 0x00, 0x02, 0x05, 0x05, 0x00, 0x03, 0x07, 0x01, 0x01
        /*0010*/ 	.byte	0x02, 0x03, 0x00, 0x00, 0x02, 0x06, 0x01, 0x00, 0x04, 0x0b, 0x08, 0x00, 0x09, 0x00, 0x00, 0x00
        /*0020*/ 	.byte	0x00, 0x00, 0x00, 0x00


//--------------------- .nv.info._Z3addPi         --------------------------
	.section	.nv.info._Z3addPi,"",@"SHT_CUDA_INFO"
	.sectionflags	@""
	.align	4


	//----- nvinfo : EIATTR_CUDA_API_VERSION
	.align		4
        /*0000*/ 	.byte	0x04, 0x37
        /*0002*/ 	.short	(.L_7 - .L_6)
.L_6:
        /*0004*/ 	.word	0x00000082


	//----- nvinfo : EIATTR_KPARAM_INFO
	.align		4
.L_7:
        /*0008*/ 	.byte	0x04, 0x17
        /*000a*/ 	.short	(.L_9 - .L_8)
.L_8:
        /*000c*/ 	.word	0x00000000
        /*0010*/ 	.short	0x0000
        /*0012*/ 	.short	0x0000
        /*0014*/ 	.byte	0x00, 0xf5, 0x21, 0x00


	//----- nvinfo : EIATTR_SPARSE_MMA_MASK
	.align		4
.L_9:
        /*0018*/ 	.byte	0x03, 0x50
        /*001a*/ 	.short	0x0000


	//----- nvinfo : EIATTR_MAXREG_COUNT
	.align		4
        /*001c*/ 	.byte	0x03, 0x1b
        /*001e*/ 	.short	0x00ff


	//----- nvinfo : EIATTR_MERCURY_ISA_VERSION
	.align		4
        /*0020*/ 	.byte	0x03, 0x5f
        /*0022*/ 	.short	0x0101


	//----- nvinfo : EIATTR_VRC_CTA_INIT_COUNT
	.align		4
        /*0024*/ 	.byte	0x02, 0x4a
	.zero		1
	.zero		1


	//----- nvinfo : EIATTR_EXIT_INSTR_OFFSETS
	.align		4
        /*0028*/ 	.byte	0x04, 0x1c
        /*002a*/ 	.short	(.L_11 - .L_10)


	//   ....[0]....
.L_10:
        /*002c*/ 	.word	0x000000a0


	//----- nvinfo : EIATTR_CBANK_PARAM_SIZE
	.align		4
.L_11:
        /*0030*/ 	.byte	0x03, 0x19
        /*0032*/ 	.short	0x0008


	//----- nvinfo : EIATTR_PARAM_CBANK
	.align		4
        /*0034*/ 	.byte	0x04, 0x0a
        /*0036*/ 	.short	(.L_13 - .L_12)
	.align		4
.L_12:
        /*0038*/ 	.word	index@(.nv.constant0._Z3addPi)
        /*003c*/ 	.short	0x0380
        /*003e*/ 	.short	0x0008


	//----- nvinfo : EIATTR_SW_WAR
	.align		4
.L_13:
        /*0040*/ 	.byte	0x04, 0x36
        /*0042*/ 	.short	(.L_15 - .L_14)
.L_14:
        /*0044*/ 	.word	0x00000008
.L_15:


//--------------------- .nv.callgraph             --------------------------
	.section	.nv.callgraph,"",@"SHT_CUDA_CALLGRAPH"
	.align	4
	.sectionentsize	8
	.align		4
        /*0000*/ 	.word	0x00000000
	.align		4
        /*0004*/ 	.word	0xffffffff
	.align		4
        /*0008*/ 	.word	0x00000000
	.align		4
        /*000c*/ 	.word	0xfffffffe
	.align		4
        /*0010*/ 	.word	0x00000000
	.align		4
        /*0014*/ 	.word	0xfffffffd
	.align		4
        /*0018*/ 	.word	0x00000000
	.align		4
        /*001c*/ 	.word	0xfffffffc


//--------------------- .text._Z3addPi            --------------------------
	.section	.text._Z3addPi,"ax",@progbits
	.align	128
        .global         _Z3addPi
        .type           _Z3addPi,@function
        .size           _Z3addPi,(.L_x_1 - _Z3addPi)
        .other          _Z3addPi,@"STO_CUDA_ENTRY STV_DEFAULT"
_Z3addPi:
.text._Z3addPi:
[----:B------:R-:W-:Y:S01]  /*0000*/  LDC R1, c[0x0][0x37c] ;  /* 0x0000df00ff017b82 */ /* 0x000fe20000000800 */
[----:B------:R-:W0:Y:S07]  /*0010*/  S2R R7, SR_TID.X ;  /* 0x0000000000077919 */ /* 0x000e2e0000002100 */
[----:B------:R-:W0:Y:S01]  /*0020*/  S2UR UR6, SR_CTAID.X ;  /* 0x00000000000679c3 */ /* 0x000e220000002500 */
[----:B------:R-:W1:Y:S07]  /*0030*/  LDCU.64 UR4, c[0x0][0x358] ;  /* 0x00006b00ff0477ac */ /* 0x000e6e0008000a00 */
[----:B------:R-:W0:Y:S08]  /*0040*/  LDC R0, c[0x0][0x360] ;  /* 0x0000d800ff007b82 */ /* 0x000e300000000800 */
[----:B------:R-:W2:Y:S01]  /*0050*/  LDC.64 R2, c[0x0][0x380] ;  /* 0x0000e000ff027b82 */ /* 0x000ea20000000a00 */
[----:B0-----:R-:W-:Y:S01]  /*0060*/  IMAD R5, R0, UR6, R7 ;  /* 0x0000000600057c24 */ /* 0x001fe2000f8e0207 */
[----:B------:R-:W-:-:S03]  /*0070*/  IADD3 R7, PT, PT, R7, UR6, RZ ;  /* 0x0000000607077c10 */ /* 0x000fc6000fffe0ff */
[----:B--2---:R-:W-:-:S05]  /*0080*/  IMAD.WIDE R2, R5, 0x4, R2 ;  /* 0x0000000405027825 */ /* 0x004fca00078e0202 */
[----:B-1----:R-:W-:Y:S01]  /*0090*/  STG.E desc[UR4][R2.64], R7 ;  /* 0x0000000702007986 */ /* 0x002fe2000c101904 */
[----:B------:R-:W-:Y:S05]  /*00a0*/  EXIT ;  /* 0x000000000000794d */ /* 0x000fea0003800000 */
.L_x_0:
[----:B------:R-:W-:-:S00]  /*00b0*/  BRA `(.L_x_0) ;  /* 0xfffffffc00fc7947 */ /* 0x000fc0000383ffff */
[----:B------:R-:W-:-:S00]  /*00c0*/  NOP ;  /* 0x0000000000007918 */ /* 0x000fc00000000000 */
        /* <DEDUP_REMOVED lines=11> */
.L_x_1:


//--------------------- .nv.shared.reserved.0     --------------------------
	.section	.nv.shared.reserved.0,"aw",@nobits
	.weak		__nv_reservedSMEM_offset_0_alias
	.size		__nv_reservedSMEM_offset_0_alias, 0, 64
	.other		__nv_reservedSMEM_offset_0_alias,@"STO_CUDA_RESERVED_SHARED STV_DEFAULT"
__nv_reservedSMEM_offset_0_alias:
	.zero		0
	.zero		64


//--------------------- .nv.constant0._Z3addPi    --------------------------
	.section	.nv.constant0._Z3addPi,"a",@progbits
	.sectionflags	@""
	.align	4
.nv.constant0._Z3addPi:
	.zero		904


//--------------------- SYMBOLS --------------------------

	.type		.nv.reservedSmem.offset0,@object
	.size		.nv.reservedSmem.offset0,0x4
